//
// Generated by NVIDIA NVVM Compiler
//
// Compiler Build ID: CL-36424714
// Cuda compilation tools, release 13.0, V13.0.88
// Based on NVVM 20.0.0
//

.version 9.0
.target sm_100
.address_size 64

	// .globl	_Z12vecAddKernelPfS_S_ib
.extern .func  (.param .b32 func_retval0) vprintf
(
	.param .b64 vprintf_param_0,
	.param .b64 vprintf_param_1
)
;
.global .align 1 .b8 $str[13] = {37, 100, 32, 37, 102, 32, 37, 102, 32, 37, 102, 10};

.visible .entry _Z12vecAddKernelPfS_S_ib(
	.param .u64 .ptr .align 1 _Z12vecAddKernelPfS_S_ib_param_0,
	.param .u64 .ptr .align 1 _Z12vecAddKernelPfS_S_ib_param_1,
	.param .u64 .ptr .align 1 _Z12vecAddKernelPfS_S_ib_param_2,
	.param .u32 _Z12vecAddKernelPfS_S_ib_param_3,
	.param .u8 _Z12vecAddKernelPfS_S_ib_param_4
)
{
	.local .align 16 .b8 	__local_depot0[32];
	.reg .b64 	%SP;
	.reg .b64 	%SPL;
	.reg .pred 	%p<3>;
	.reg .b16 	%rs<2>;
	.reg .b32 	%r<8>;
	.reg .b32 	%f<8>;
	.reg .b64 	%rd<19>;
	.reg .b64 	%fd<4>;

	mov.u64 	%SPL, __local_depot0;
	cvta.local.u64 	%SP, %SPL;
	ld.param.u64 	%rd4, [_Z12vecAddKernelPfS_S_ib_param_0];
	ld.param.u64 	%rd5, [_Z12vecAddKernelPfS_S_ib_param_1];
	ld.param.u64 	%rd6, [_Z12vecAddKernelPfS_S_ib_param_2];
	ld.param.u32 	%r2, [_Z12vecAddKernelPfS_S_ib_param_3];
	ld.param.s8 	%rs1, [_Z12vecAddKernelPfS_S_ib_param_4];
	cvta.to.global.u64 	%rd1, %rd6;
	cvta.to.global.u64 	%rd2, %rd5;
	cvta.to.global.u64 	%rd3, %rd4;
	mov.u32 	%r3, %ntid.x;
	mov.u32 	%r4, %ctaid.x;
	mov.u32 	%r5, %tid.x;
	mad.lo.s32 	%r1, %r3, %r4, %r5;
	setp.ge.s32 	%p1, %r1, %r2;
	@%p1 bra 	$L__BB0_2;
	mul.wide.s32 	%rd7, %r1, 4;
	add.s64 	%rd8, %rd3, %rd7;
	ld.global.f32 	%f1, [%rd8];
	add.s64 	%rd9, %rd2, %rd7;
	ld.global.f32 	%f2, [%rd9];
	add.f32 	%f3, %f1, %f2;
	add.f32 	%f4, %f3, 0f40000000;
	add.s64 	%rd10, %rd1, %rd7;
	st.global.f32 	[%rd10], %f4;
$L__BB0_2:
	setp.eq.s16 	%p2, %rs1, 0;
	@%p2 bra 	$L__BB0_4;
	add.u64 	%rd11, %SP, 0;
	add.u64 	%rd12, %SPL, 0;
	mul.wide.s32 	%rd13, %r1, 4;
	add.s64 	%rd14, %rd3, %rd13;
	ld.global.f32 	%f5, [%rd14];
	cvt.f64.f32 	%fd1, %f5;
	add.s64 	%rd15, %rd2, %rd13;
	ld.global.f32 	%f6, [%rd15];
	cvt.f64.f32 	%fd2, %f6;
	add.s64 	%rd16, %rd1, %rd13;
	ld.global.f32 	%f7, [%rd16];
	cvt.f64.f32 	%fd3, %f7;
	st.local.u32 	[%rd12], %r1;
	st.local.f64 	[%rd12+8], %fd1;
	st.local.v2.f64 	[%rd12+16], {%fd2, %fd3};
	mov.u64 	%rd17, $str;
	cvta.global.u64 	%rd18, %rd17;
	{ // callseq 0, 0
	.param .b64 param0;
	st.param.b64 	[param0], %rd18;
	.param .b64 param1;
	st.param.b64 	[param1], %rd11;
	.param .b32 retval0;
	call.uni (retval0), 
	vprintf, 
	(
	param0, 
	param1
	);
	ld.param.b32 	%r6, [retval0];
	} // callseq 0
$L__BB0_4:
	ret;

}


// ===== COMPILED SASS (sm_100) =====

	.target	sm_100

	.elftype	@"ET_EXEC"


//--------------------- .note.nv.tkinfo           --------------------------
	.section	.note.nv.tkinfo,"",@"SHT_NOTE"
	.sectionflags	@"SHF_NOTE_NV_TKINFO"
	.tkinfo
        /*0018*/ 	.word	0x00000002
        /*0030*/ 	.string	""
        /*0030*/ 	.string	"ptxas"
        /*0030*/ 	.string	"Cuda compilation tools, release 13.0, V13.0.88"
        /*0030*/ 	.string	"Build cuda_13.0.r13.0/compiler.36424714_0"
        /*0030*/ 	.string	"-arch sm_100 -m 64 "



//--------------------- .note.nv.cuinfo           --------------------------
	.section	.note.nv.cuinfo,"",@"SHT_NOTE"
	.sectionflags	@"SHF_NOTE_NV_CUINFO"
        /*0018*/ 	.short	0x0002
        /*001a*/ 	.short	0x0064
        /*001c*/ 	.short	0x0082
	.zero		2


//--------------------- .nv.info                  --------------------------
	.section	.nv.info,"",@"SHT_CUDA_INFO"
	.align	4


	//----- nvinfo : EIATTR_REGCOUNT
	.align		4
        /*0000*/ 	.byte	0x04, 0x2f
        /*0002*/ 	.short	(.L_2 - .L_1)
	.align		4
.L_1:
        /*0004*/ 	.word	index@(_Z12vecAddKernelPfS_S_ib)
        /*0008*/ 	.word	0x00000018


	//----- nvinfo : EIATTR_FRAME_SIZE
	.align		4
.L_2:
        /*000c*/ 	.byte	0x04, 0x11
        /*000e*/ 	.short	(.L_4 - .L_3)
	.align		4
.L_3:
        /*0010*/ 	.word	index@(_Z12vecAddKernelPfS_S_ib)
        /*0014*/ 	.word	0x00000020


	//----- nvinfo : EIATTR_MIN_STACK_SIZE
	.align		4
.L_4:
        /*0018*/ 	.byte	0x04, 0x12
        /*001a*/ 	.short	(.L_6 - .L_5)
	.align		4
.L_5:
        /*001c*/ 	.word	index@(_Z12vecAddKernelPfS_S_ib)
        /*0020*/ 	.word	0x00000020
.L_6:


//--------------------- .nv.compat                --------------------------
	.section	.nv.compat,"",@"SHT_CUDA_COMPAT_INFO"
	.align	4
        /*0000*/ 	.byte	0x02, 0x09, 0x00, 0x00, 0x02, 0x02, 0x01, 0x00, 0x02, 0x05, 0x05, 0x00, 0x03, 0x07, 0x01, 0x01
        /*0010*/ 	.byte	0x02, 0x03, 0x00, 0x00, 0x02, 0x06, 0x01, 0x00, 0x04, 0x0b, 0x08, 0x00, 0x09, 0x00, 0x00, 0x00
        /*0020*/ 	.byte	0x00, 0x00, 0x00, 0x00


//--------------------- .nv.info._Z12vecAddKernelPfS_S_ib --------------------------
	.section	.nv.info._Z12vecAddKernelPfS_S_ib,"",@"SHT_CUDA_INFO"
	.sectionflags	@""
	.align	4


	//----- nvinfo : EIATTR_CUDA_API_VERSION
	.align		4
        /*0000*/ 	.byte	0x04, 0x37
        /*0002*/ 	.short	(.L_8 - .L_7)
.L_7:
        /*0004*/ 	.word	0x00000082


	//----- nvinfo : EIATTR_KPARAM_INFO
	.align		4
.L_8:
        /*0008*/ 	.byte	0x04, 0x17
        /*000a*/ 	.short	(.L_10 - .L_9)
.L_9:
        /*000c*/ 	.word	0x00000000
        /*0010*/ 	.short	0x0004
        /*0012*/ 	.short	0x001c
        /*0014*/ 	.byte	0x00, 0xf0, 0x05, 0x00


	//----- nvinfo : EIATTR_KPARAM_INFO
	.align		4
.L_10:
        /*0018*/ 	.byte	0x04, 0x17
        /*001a*/ 	.short	(.L_12 - .L_11)
.L_11:
        /*001c*/ 	.word	0x00000000
        /*0020*/ 	.short	0x0003
        /*0022*/ 	.short	0x0018
        /*0024*/ 	.byte	0x00, 0xf0, 0x11, 0x00


	//----- nvinfo : EIATTR_KPARAM_INFO
	.align		4
.L_12:
        /*0028*/ 	.byte	0x04, 0x17
        /*002a*/ 	.short	(.L_14 - .L_13)
.L_13:
        /*002c*/ 	.word	0x00000000
        /*0030*/ 	.short	0x0002
        /*0032*/ 	.short	0x0010
        /*0034*/ 	.byte	0x00, 0xf5, 0x21, 0x00


	//----- nvinfo : EIATTR_KPARAM_INFO
	.align		4
.L_14:
        /*0038*/ 	.byte	0x04, 0x17
        /*003a*/ 	.short	(.L_16 - .L_15)
.L_15:
        /*003c*/ 	.word	0x00000000
        /*0040*/ 	.short	0x0001
        /*0042*/ 	.short	0x0008
        /*0044*/ 	.byte	0x00, 0xf5, 0x21, 0x00


	//----- nvinfo : EIATTR_KPARAM_INFO
	.align		4
.L_16:
        /*0048*/ 	.byte	0x04, 0x17
        /*004a*/ 	.short	(.L_18 - .L_17)
.L_17:
        /*004c*/ 	.word	0x00000000
        /*0050*/ 	.short	0x0000
        /*0052*/ 	.short	0x0000
        /*0054*/ 	.byte	0x00, 0xf5, 0x21, 0x00


	//----- nvinfo : EIATTR_SPARSE_MMA_MASK
	.align		4
.L_18:
        /*0058*/ 	.byte	0x03, 0x50
        /*005a*/ 	.short	0x0000


	//----- nvinfo : EIATTR_MAXREG_COUNT
	.align		4
        /*005c*/ 	.byte	0x03, 0x1b
        /*005e*/ 	.short	0x00ff


	//----- nvinfo : EIATTR_EXTERNS
	.align		4
        /*0060*/ 	.byte	0x04, 0x0f
        /*0062*/ 	.short	(.L_20 - .L_19)


	//   ....[0]....
	.align		4
.L_19:
        /*0064*/ 	.word	index@(vprintf)


	//----- nvinfo : EIATTR_MERCURY_ISA_VERSION
	.align		4
.L_20:
        /*0068*/ 	.byte	0x03, 0x5f
        /*006a*/ 	.short	0x0101


	//----- nvinfo : EIATTR_VRC_CTA_INIT_COUNT
	.align		4
        /*006c*/ 	.byte	0x02, 0x4a
	.zero		1
	.zero		1


	//----- nvinfo : EIATTR_SYSCALL_OFFSETS
	.align		4
        /*0070*/ 	.byte	0x04, 0x46
        /*0072*/ 	.short	(.L_22 - .L_21)


	//   ....[0]....
.L_21:
        /*0074*/ 	.word	0x00000310


	//----- nvinfo : EIATTR_EXIT_INSTR_OFFSETS
	.align		4
.L_22:
        /*0078*/ 	.byte	0x04, 0x1c
        /*007a*/ 	.short	(.L_24 - .L_23)


	//   ....[0]....
.L_23:
        /*007c*/ 	.word	0x000001a0


	//   ....[1]....
        /*0080*/ 	.word	0x00000320


	//----- nvinfo : EIATTR_CBANK_PARAM_SIZE
	.align		4
.L_24:
        /*0084*/ 	.byte	0x03, 0x19
        /*0086*/ 	.short	0x001d


	//----- nvinfo : EIATTR_PARAM_CBANK
	.align		4
        /*0088*/ 	.byte	0x04, 0x0a
        /*008a*/ 	.short	(.L_26 - .L_25)
	.align		4
.L_25:
        /*008c*/ 	.word	index@(.nv.constant0._Z12vecAddKernelPfS_S_ib)
        /*0090*/ 	.short	0x0380
        /*0092*/ 	.short	0x001d


	//----- nvinfo : EIATTR_SW_WAR
	.align		4
.L_26:
        /*0094*/ 	.byte	0x04, 0x36
        /*0096*/ 	.short	(.L_28 - .L_27)
.L_27:
        /*0098*/ 	.word	0x00000008
.L_28:


//--------------------- .nv.callgraph             --------------------------
	.section	.nv.callgraph,"",@"SHT_CUDA_CALLGRAPH"
	.align	4
	.sectionentsize	8
	.align		4
        /*0000*/ 	.word	0x00000000
	.align		4
        /*0004*/ 	.word	0xffffffff
	.align		4
        /*0008*/ 	.word	index@(_Z12vecAddKernelPfS_S_ib)
	.align		4
        /*000c*/ 	.word	index@(vprintf)
	.align		4
        /*0010*/ 	.word	0x00000000
	.align		4
        /*0014*/ 	.word	0xfffffffe
	.align		4
        /*0018*/ 	.word	0x00000000
	.align		4
        /*001c*/ 	.word	0xfffffffd
	.align		4
        /*0020*/ 	.word	0x00000000
	.align		4
        /*0024*/ 	.word	0xfffffffc


//--------------------- .nv.constant4             --------------------------
	.section	.nv.constant4,"a",@progbits
	.align	8
	.align		8
.nv.constant4:
        /*0000*/ 	.dword	vprintf
	.align		8
        /*0008*/ 	.dword	$str


//--------------------- .text._Z12vecAddKernelPfS_S_ib --------------------------
	.section	.text._Z12vecAddKernelPfS_S_ib,"ax",@progbits
	.align	128
        .global         _Z12vecAddKernelPfS_S_ib
        .type           _Z12vecAddKernelPfS_S_ib,@function
        .size           _Z12vecAddKernelPfS_S_ib,(.L_x_2 - _Z12vecAddKernelPfS_S_ib)
        .other          _Z12vecAddKernelPfS_S_ib,@"STO_CUDA_ENTRY STV_DEFAULT"
_Z12vecAddKernelPfS_S_ib:
.text._Z12vecAddKernelPfS_S_ib:
[----:B------:R-:W0:Y:S01]  /*0000*/  LDC R1, c[0x0][0x37c] ;  /* 0x0000df00ff017b82 */ /* 0x000e220000000800 */
[----:B------:R-:W1:Y:S01]  /*0010*/  S2R R0, SR_CTAID.X ;  /* 0x0000000000007919 */ /* 0x000e620000002500 */
[----:B------:R-:W2:Y:S06]  /*0020*/  LDCU UR8, c[0x0][0x2fc] ;  /* 0x00005f80ff0877ac */ /* 0x000eac0008000800 */
[----:B------:R-:W3:Y:S01]  /*0030*/  LDC.64 R2, c[0x0][0x380] ;  /* 0x0000e000ff027b82 */ /* 0x000ee20000000a00 */
[----:B0-----:R-:W-:Y:S01]  /*0040*/  IADD3 R1, PT, PT, R1, -0x20, RZ ;  /* 0xffffffe001017810 */ /* 0x001fe20007ffe0ff */
[----:B------:R-:W1:Y:S01]  /*0050*/  S2R R7, SR_TID.X ;  /* 0x0000000000077919 */ /* 0x000e620000002100 */
[----:B------:R-:W1:Y:S01]  /*0060*/  LDCU UR4, c[0x0][0x360] ;  /* 0x00006c00ff0477ac */ /* 0x000e620008000800 */
[----:B------:R-:W0:Y:S04]  /*0070*/  LDCU UR5, c[0x0][0x398] ;  /* 0x00007300ff0577ac */ /* 0x000e280008000800 */
[----:B------:R-:W4:Y:S01]  /*0080*/  LDC.64 R4, c[0x0][0x388] ;  /* 0x0000e200ff047b82 */ /* 0x000f220000000a00 */
[----:B------:R-:W5:Y:S01]  /*0090*/  LDCU.64 UR6, c[0x0][0x358] ;  /* 0x00006b00ff0677ac */ /* 0x000f620008000a00 */
[----:B-1----:R-:W-:Y:S01]  /*00a0*/  IMAD R0, R0, UR4, R7 ;  /* 0x0000000400007c24 */ /* 0x002fe2000f8e0207 */
[----:B------:R-:W1:Y:S04]  /*00b0*/  LDCU.U8 UR4, c[0x0][0x39c] ;  /* 0x00007380ff0477ac */ /* 0x000e680008000000 */
[----:B0-----:R-:W-:-:S13]  /*00c0*/  ISETP.GE.AND P0, PT, R0, UR5, PT ;  /* 0x0000000500007c0c */ /* 0x001fda000bf06270 */
[C---:B---3--:R-:W-:Y:S01]  /*00d0*/  @!P0 IMAD.WIDE R2, R0.reuse, 0x4, R2 ;  /* 0x0000000400028825 */ /* 0x048fe200078e0202 */
[----:B------:R-:W0:Y:S03]  /*00e0*/  @!P0 LDC.64 R8, c[0x0][0x390] ;  /* 0x0000e400ff088b82 */ /* 0x000e260000000a00 */
[----:B----4-:R-:W-:Y:S02]  /*00f0*/  @!P0 IMAD.WIDE R4, R0, 0x4, R4 ;  /* 0x0000000400048825 */ /* 0x010fe400078e0204 */
[----:B-----5:R-:W3:Y:S04]  /*0100*/  @!P0 LDG.E R2, desc[UR6][R2.64] ;  /* 0x0000000602028981 */ /* 0x020ee8000c1e1900 */
[----:B------:R-:W3:Y:S01]  /*0110*/  @!P0 LDG.E R5, desc[UR6][R4.64] ;  /* 0x0000000604058981 */ /* 0x000ee2000c1e1900 */
[----:B------:R-:W4:Y:S01]  /*0120*/  LDCU UR5, c[0x0][0x2f8] ;  /* 0x00005f00ff0577ac */ /* 0x000f220008000800 */
[----:B-1----:R-:W-:-:S06]  /*0130*/  UPRMT UR4, UR4, 0x8880, URZ ;  /* 0x0000888004047896 */ /* 0x002fcc00080000ff */
[----:B------:R-:W-:Y:S01]  /*0140*/  ISETP.NE.AND P1, PT, RZ, UR4, PT ;  /* 0x00000004ff007c0c */ /* 0x000fe2000bf25270 */
[----:B0-----:R-:W-:-:S04]  /*0150*/  @!P0 IMAD.WIDE R8, R0, 0x4, R8 ;  /* 0x0000000400088825 */ /* 0x001fc800078e0208 */
[----:B---3--:R-:W-:-:S04]  /*0160*/  @!P0 FADD R6, R2, R5 ;  /* 0x0000000502068221 */ /* 0x008fc80000000000 */
[----:B------:R-:W-:Y:S01]  /*0170*/  @!P0 FADD R7, R6, 2 ;  /* 0x4000000006078421 */ /* 0x000fe20000000000 */
[----:B----4-:R-:W-:-:S04]  /*0180*/  IADD3 R6, P2, PT, R1, UR5, RZ ;  /* 0x0000000501067c10 */ /* 0x010fc8000ff5e0ff */
[----:B------:R0:W-:Y:S01]  /*0190*/  @!P0 STG.E desc[UR6][R8.64], R7 ;  /* 0x0000000708008986 */ /* 0x0001e2000c101906 */
[----:B--2---:R-:W-:Y:S08]  /*01a0*/  @!P1 EXIT ;  /* 0x000000000000994d */ /* 0x004ff00003800000 */
[----:B------:R-:W1:Y:S08]  /*01b0*/  LDC.64 R2, c[0x0][0x380] ;  /* 0x0000e000ff027b82 */ /* 0x000e700000000a00 */
[----:B0-----:R-:W0:Y:S08]  /*01c0*/  LDC.64 R8, c[0x0][0x388] ;  /* 0x0000e200ff087b82 */ /* 0x001e300000000a00 */
[----:B------:R-:W2:Y:S01]  /*01d0*/  LDC.64 R10, c[0x0][0x390] ;  /* 0x0000e400ff0a7b82 */ /* 0x000ea20000000a00 */
[----:B------:R-:W-:Y:S01]  /*01e0*/  MOV R12, 0x0 ;  /* 0x00000000000c7802 */ /* 0x000fe20000000f00 */
[----:B------:R-:W3:Y:S01]  /*01f0*/  LDCU.64 UR4, c[0x4][0x8] ;  /* 0x01000100ff0477ac */ /* 0x000ee20008000a00 */
[----:B-1----:R-:W-:-:S05]  /*0200*/  IMAD.WIDE R4, R0, 0x4, R2 ;  /* 0x0000000400047825 */ /* 0x002fca00078e0202 */
[----:B------:R3:W4:Y:S01]  /*0210*/  LDG.E R2, desc[UR6][R4.64] ;  /* 0x0000000604027981 */ /* 0x000722000c1e1900 */
[----:B0-----:R-:W-:-:S05]  /*0220*/  IMAD.WIDE R14, R0, 0x4, R8 ;  /* 0x00000004000e7825 */ /* 0x001fca00078e0208 */
[----:B------:R-:W5:Y:S01]  /*0230*/  LDG.E R7, desc[UR6][R14.64] ;  /* 0x000000060e077981 */ /* 0x000f62000c1e1900 */
[----:B--2---:R-:W-:-:S05]  /*0240*/  IMAD.WIDE R16, R0, 0x4, R10 ;  /* 0x0000000400107825 */ /* 0x004fca00078e020a */
[----:B------:R-:W2:Y:S01]  /*0250*/  LDG.E R10, desc[UR6][R16.64] ;  /* 0x00000006100a7981 */ /* 0x000ea2000c1e1900 */
[----:B------:R-:W0:Y:S03]  /*0260*/  LDC.64 R12, c[0x4][R12] ;  /* 0x010000000c0c7b82 */ /* 0x000e260000000a00 */
[----:B------:R1:W-:Y:S01]  /*0270*/  STL [R1], R0 ;  /* 0x0000000001007387 */ /* 0x0003e20000100800 */
[----:B---3--:R-:W-:Y:S02]  /*0280*/  MOV R4, UR4 ;  /* 0x0000000400047c02 */ /* 0x008fe40008000f00 */
[----:B------:R-:W-:Y:S01]  /*0290*/  MOV R5, UR5 ;  /* 0x0000000500057c02 */ /* 0x000fe20008000f00 */
[----:B----4-:R-:W3:Y:S08]  /*02a0*/  F2F.F64.F32 R2, R2 ;  /* 0x0000000200027310 */ /* 0x010ef00000201800 */
[----:B-----5:R-:W-:Y:S08]  /*02b0*/  F2F.F64.F32 R8, R7 ;  /* 0x0000000700087310 */ /* 0x020ff00000201800 */
[----:B--2---:R-:W2:Y:S01]  /*02c0*/  F2F.F64.F32 R10, R10 ;  /* 0x0000000a000a7310 */ /* 0x004ea20000201800 */
[----:B---3--:R1:W-:Y:S04]  /*02d0*/  STL.64 [R1+0x8], R2 ;  /* 0x0000080201007387 */ /* 0x0083e80000100a00 */
[----:B--2---:R1:W-:Y:S01]  /*02e0*/  STL.128 [R1+0x10], R8 ;  /* 0x0000100801007387 */ /* 0x0043e20000100c00 */
[----:B0-----:R-:W-:-:S07]  /*02f0*/  IADD3.X R7, PT, PT, RZ, UR8, RZ, P2, !PT ;  /* 0x00000008ff077c10 */ /* 0x001fce00097fe4ff */
[----:B------:R-:W-:-:S07]  /*0300*/  LEPC R20, `(.L_x_0) ;  /* 0x000000001014794e */ /* 0x000fce0000000000 */
[----:B-1----:R-:W-:Y:S05]  /*0310*/  CALL.ABS.NOINC R12 ;  /* 0x000000000c007343 */ /* 0x002fea0003c00000 */
.L_x_0:
[----:B------:R-:W-:Y:S05]  /*0320*/  EXIT ;  /* 0x000000000000794d */ /* 0x000fea0003800000 */
.L_x_1:
[----:B------:R-:W-:-:S00]  /*0330*/  BRA `(.L_x_1) ;  /* 0xfffffffc00fc7947 */ /* 0x000fc0000383ffff */
[----:B------:R-:W-:-:S00]  /*0340*/  NOP ;  /* 0x0000000000007918 */ /* 0x000fc00000000000 */
        /* <DEDUP_REMOVED lines=11> */
.L_x_2:


//--------------------- .nv.global.init           --------------------------
	.section	.nv.global.init,"aw",@progbits
.nv.global.init:
	.type		$str,@object
	.size		$str,(.L_0 - $str)
$str:
        /*0000*/ 	.byte	0x25, 0x64, 0x20, 0x25, 0x66, 0x20, 0x25, 0x66, 0x20, 0x25, 0x66, 0x0a, 0x00
.L_0:


//--------------------- .nv.shared.reserved.0     --------------------------
	.section	.nv.shared.reserved.0,"aw",@nobits
	.weak		__nv_reservedSMEM_offset_0_alias
	.size		__nv_reservedSMEM_offset_0_alias, 0, 64
	.other		__nv_reservedSMEM_offset_0_alias,@"STO_CUDA_RESERVED_SHARED STV_DEFAULT"
__nv_reservedSMEM_offset_0_alias:
	.zero		0
	.zero		64


//--------------------- .nv.constant0._Z12vecAddKernelPfS_S_ib --------------------------
	.section	.nv.constant0._Z12vecAddKernelPfS_S_ib,"a",@progbits
	.sectionflags	@""
	.align	4
.nv.constant0._Z12vecAddKernelPfS_S_ib:
	.zero		925


//--------------------- SYMBOLS --------------------------

	.type		.nv.reservedSmem.offset0,@object
	.size		.nv.reservedSmem.offset0,0x4
	.type		vprintf,@function
